//
// Generated by NVIDIA NVVM Compiler
//
// Compiler Build ID: CL-36424714
// Cuda compilation tools, release 13.0, V13.0.88
// Based on NVVM 20.0.0
//

.version 9.0
.target sm_100
.address_size 64

	// .globl	_Z9initStateP7double2i

.visible .entry _Z9initStateP7double2i(
	.param .u64 .ptr .align 1 _Z9initStateP7double2i_param_0,
	.param .u32 _Z9initStateP7double2i_param_1
)
{
	.reg .pred 	%p<3>;
	.reg .b32 	%r<6>;
	.reg .b64 	%rd<5>;
	.reg .b64 	%fd<4>;

	ld.param.u64 	%rd2, [_Z9initStateP7double2i_param_0];
	ld.param.u32 	%r2, [_Z9initStateP7double2i_param_1];
	cvta.to.global.u64 	%rd1, %rd2;
	mov.u32 	%r3, %ntid.x;
	mov.u32 	%r4, %ctaid.x;
	mov.u32 	%r5, %tid.x;
	mad.lo.s32 	%r1, %r3, %r4, %r5;
	setp.ge.s32 	%p1, %r1, %r2;
	@%p1 bra 	$L__BB0_4;
	setp.ne.s32 	%p2, %r1, 0;
	@%p2 bra 	$L__BB0_3;
	mov.f64 	%fd2, 0d0000000000000000;
	mov.f64 	%fd3, 0d3FF0000000000000;
	st.global.v2.f64 	[%rd1], {%fd3, %fd2};
	bra.uni 	$L__BB0_4;
$L__BB0_3:
	mul.wide.s32 	%rd3, %r1, 16;
	add.s64 	%rd4, %rd1, %rd3;
	mov.f64 	%fd1, 0d0000000000000000;
	st.global.v2.f64 	[%rd4], {%fd1, %fd1};
$L__BB0_4:
	ret;

}
	// .globl	_Z12zeroOutStateP7double2x
.visible .entry _Z12zeroOutStateP7double2x(
	.param .u64 .ptr .align 1 _Z12zeroOutStateP7double2x_param_0,
	.param .u64 _Z12zeroOutStateP7double2x_param_1
)
{
	.reg .pred 	%p<2>;
	.reg .b32 	%r<5>;
	.reg .b64 	%rd<7>;
	.reg .b64 	%fd<2>;

	ld.param.u64 	%rd2, [_Z12zeroOutStateP7double2x_param_0];
	ld.param.u64 	%rd3, [_Z12zeroOutStateP7double2x_param_1];
	mov.u32 	%r1, %ntid.x;
	mov.u32 	%r2, %ctaid.x;
	mov.u32 	%r3, %tid.x;
	mad.lo.s32 	%r4, %r1, %r2, %r3;
	cvt.s64.s32 	%rd1, %r4;
	setp.le.s64 	%p1, %rd3, %rd1;
	@%p1 bra 	$L__BB1_2;
	cvta.to.global.u64 	%rd4, %rd2;
	shl.b64 	%rd5, %rd1, 4;
	add.s64 	%rd6, %rd4, %rd5;
	mov.f64 	%fd1, 0d0000000000000000;
	st.global.v2.f64 	[%rd6], {%fd1, %fd1};
$L__BB1_2:
	ret;

}
	// .globl	_Z11updateStateP7double2S0_x
.visible .entry _Z11updateStateP7double2S0_x(
	.param .u64 .ptr .align 1 _Z11updateStateP7double2S0_x_param_0,
	.param .u64 .ptr .align 1 _Z11updateStateP7double2S0_x_param_1,
	.param .u64 _Z11updateStateP7double2S0_x_param_2
)
{
	.reg .pred 	%p<2>;
	.reg .b32 	%r<5>;
	.reg .b64 	%rd<10>;
	.reg .b64 	%fd<3>;

	ld.param.u64 	%rd2, [_Z11updateStateP7double2S0_x_param_0];
	ld.param.u64 	%rd3, [_Z11updateStateP7double2S0_x_param_1];
	ld.param.u64 	%rd4, [_Z11updateStateP7double2S0_x_param_2];
	mov.u32 	%r1, %ntid.x;
	mov.u32 	%r2, %ctaid.x;
	mov.u32 	%r3, %tid.x;
	mad.lo.s32 	%r4, %r1, %r2, %r3;
	cvt.s64.s32 	%rd1, %r4;
	setp.le.s64 	%p1, %rd4, %rd1;
	@%p1 bra 	$L__BB2_2;
	cvta.to.global.u64 	%rd5, %rd3;
	cvta.to.global.u64 	%rd6, %rd2;
	shl.b64 	%rd7, %rd1, 4;
	add.s64 	%rd8, %rd6, %rd7;
	add.s64 	%rd9, %rd5, %rd7;
	ld.global.v2.f64 	{%fd1, %fd2}, [%rd9];
	st.global.v2.f64 	[%rd8], {%fd1, %fd2};
$L__BB2_2:
	ret;

}


// ===== COMPILED SASS (sm_100) =====

	.target	sm_100

	.elftype	@"ET_EXEC"


//--------------------- .note.nv.tkinfo           --------------------------
	.section	.note.nv.tkinfo,"",@"SHT_NOTE"
	.sectionflags	@"SHF_NOTE_NV_TKINFO"
	.tkinfo
        /*0018*/ 	.word	0x00000002
        /*0030*/ 	.string	""
        /*0030*/ 	.string	"ptxas"
        /*0030*/ 	.string	"Cuda compilation tools, release 13.0, V13.0.88"
        /*0030*/ 	.string	"Build cuda_13.0.r13.0/compiler.36424714_0"
        /*0030*/ 	.string	"-arch sm_100 -m 64 "



//--------------------- .note.nv.cuinfo           --------------------------
	.section	.note.nv.cuinfo,"",@"SHT_NOTE"
	.sectionflags	@"SHF_NOTE_NV_CUINFO"
        /*0018*/ 	.short	0x0002
        /*001a*/ 	.short	0x0064
        /*001c*/ 	.short	0x0082
	.zero		2


//--------------------- .nv.info                  --------------------------
	.section	.nv.info,"",@"SHT_CUDA_INFO"
	.align	4


	//----- nvinfo : EIATTR_REGCOUNT
	.align		4
        /*0000*/ 	.byte	0x04, 0x2f
        /*0002*/ 	.short	(.L_1 - .L_0)
	.align		4
.L_0:
        /*0004*/ 	.word	index@(_Z9initStateP7double2i)
        /*0008*/ 	.word	0x0000000c


	//----- nvinfo : EIATTR_FRAME_SIZE
	.align		4
.L_1:
        /*000c*/ 	.byte	0x04, 0x11
        /*000e*/ 	.short	(.L_3 - .L_2)
	.align		4
.L_2:
        /*0010*/ 	.word	index@(_Z9initStateP7double2i)
        /*0014*/ 	.word	0x00000000


	//----- nvinfo : EIATTR_REGCOUNT
	.align		4
.L_3:
        /*0018*/ 	.byte	0x04, 0x2f
        /*001a*/ 	.short	(.L_5 - .L_4)
	.align		4
.L_4:
        /*001c*/ 	.word	index@(_Z12zeroOutStateP7double2x)
        /*0020*/ 	.word	0x00000006


	//----- nvinfo : EIATTR_FRAME_SIZE
	.align		4
.L_5:
        /*0024*/ 	.byte	0x04, 0x11
        /*0026*/ 	.short	(.L_7 - .L_6)
	.align		4
.L_6:
        /*0028*/ 	.word	index@(_Z12zeroOutStateP7double2x)
        /*002c*/ 	.word	0x00000000


	//----- nvinfo : EIATTR_REGCOUNT
	.align		4
.L_7:
        /*0030*/ 	.byte	0x04, 0x2f
        /*0032*/ 	.short	(.L_9 - .L_8)
	.align		4
.L_8:
        /*0034*/ 	.word	index@(_Z11updateStateP7double2S0_x)
        /*0038*/ 	.word	0x0000000a


	//----- nvinfo : EIATTR_FRAME_SIZE
	.align		4
.L_9:
        /*003c*/ 	.byte	0x04, 0x11
        /*003e*/ 	.short	(.L_11 - .L_10)
	.align		4
.L_10:
        /*0040*/ 	.word	index@(_Z11updateStateP7double2S0_x)
        /*0044*/ 	.word	0x00000000


	//----- nvinfo : EIATTR_MIN_STACK_SIZE
	.align		4
.L_11:
        /*0048*/ 	.byte	0x04, 0x12
        /*004a*/ 	.short	(.L_13 - .L_12)
	.align		4
.L_12:
        /*004c*/ 	.word	index@(_Z11updateStateP7double2S0_x)
        /*0050*/ 	.word	0x00000000


	//----- nvinfo : EIATTR_MIN_STACK_SIZE
	.align		4
.L_13:
        /*0054*/ 	.byte	0x04, 0x12
        /*0056*/ 	.short	(.L_15 - .L_14)
	.align		4
.L_14:
        /*0058*/ 	.word	index@(_Z12zeroOutStateP7double2x)
        /*005c*/ 	.word	0x00000000


	//----- nvinfo : EIATTR_MIN_STACK_SIZE
	.align		4
.L_15:
        /*0060*/ 	.byte	0x04, 0x12
        /*0062*/ 	.short	(.L_17 - .L_16)
	.align		4
.L_16:
        /*0064*/ 	.word	index@(_Z9initStateP7double2i)
        /*0068*/ 	.word	0x00000000
.L_17:


//--------------------- .nv.compat                --------------------------
	.section	.nv.compat,"",@"SHT_CUDA_COMPAT_INFO"
	.align	4
        /*0000*/ 	.byte	0x02, 0x09, 0x00, 0x00, 0x02, 0x02, 0x01, 0x00, 0x02, 0x05, 0x05, 0x00, 0x03, 0x07, 0x01, 0x01
        /*0010*/ 	.byte	0x02, 0x03, 0x00, 0x00, 0x02, 0x06, 0x01, 0x00, 0x04, 0x0b, 0x08, 0x00, 0x09, 0x00, 0x00, 0x00
        /*0020*/ 	.byte	0x00, 0x00, 0x00, 0x00


//--------------------- .nv.info._Z11updateStateP7double2S0_x --------------------------
	.section	.nv.info._Z11updateStateP7double2S0_x,"",@"SHT_CUDA_INFO"
	.sectionflags	@""
	.align	4


	//----- nvinfo : EIATTR_CUDA_API_VERSION
	.align		4
        /*0000*/ 	.byte	0x04, 0x37
        /*0002*/ 	.short	(.L_19 - .L_18)
.L_18:
        /*0004*/ 	.word	0x00000082


	//----- nvinfo : EIATTR_KPARAM_INFO
	.align		4
.L_19:
        /*0008*/ 	.byte	0x04, 0x17
        /*000a*/ 	.short	(.L_21 - .L_20)
.L_20:
        /*000c*/ 	.word	0x00000000
        /*0010*/ 	.short	0x0002
        /*0012*/ 	.short	0x0010
        /*0014*/ 	.byte	0x00, 0xf0, 0x21, 0x00


	//----- nvinfo : EIATTR_KPARAM_INFO
	.align		4
.L_21:
        /*0018*/ 	.byte	0x04, 0x17
        /*001a*/ 	.short	(.L_23 - .L_22)
.L_22:
        /*001c*/ 	.word	0x00000000
        /*0020*/ 	.short	0x0001
        /*0022*/ 	.short	0x0008
        /*0024*/ 	.byte	0x00, 0xf5, 0x21, 0x00


	//----- nvinfo : EIATTR_KPARAM_INFO
	.align		4
.L_23:
        /*0028*/ 	.byte	0x04, 0x17
        /*002a*/ 	.short	(.L_25 - .L_24)
.L_24:
        /*002c*/ 	.word	0x00000000
        /*0030*/ 	.short	0x0000
        /*0032*/ 	.short	0x0000
        /*0034*/ 	.byte	0x00, 0xf5, 0x21, 0x00


	//----- nvinfo : EIATTR_SPARSE_MMA_MASK
	.align		4
.L_25:
        /*0038*/ 	.byte	0x03, 0x50
        /*003a*/ 	.short	0x0000


	//----- nvinfo : EIATTR_MAXREG_COUNT
	.align		4
        /*003c*/ 	.byte	0x03, 0x1b
        /*003e*/ 	.short	0x00ff


	//----- nvinfo : EIATTR_MERCURY_ISA_VERSION
	.align		4
        /*0040*/ 	.byte	0x03, 0x5f
        /*0042*/ 	.short	0x0101


	//----- nvinfo : EIATTR_VRC_CTA_INIT_COUNT
	.align		4
        /*0044*/ 	.byte	0x02, 0x4a
	.zero		1
	.zero		1


	//----- nvinfo : EIATTR_EXIT_INSTR_OFFSETS
	.align		4
        /*0048*/ 	.byte	0x04, 0x1c
        /*004a*/ 	.short	(.L_27 - .L_26)


	//   ....[0]....
.L_26:
        /*004c*/ 	.word	0x00000090


	//   ....[1]....
        /*0050*/ 	.word	0x00000140


	//----- nvinfo : EIATTR_CBANK_PARAM_SIZE
	.align		4
.L_27:
        /*0054*/ 	.byte	0x03, 0x19
        /*0056*/ 	.short	0x0018


	//----- nvinfo : EIATTR_PARAM_CBANK
	.align		4
        /*0058*/ 	.byte	0x04, 0x0a
        /*005a*/ 	.short	(.L_29 - .L_28)
	.align		4
.L_28:
        /*005c*/ 	.word	index@(.nv.constant0._Z11updateStateP7double2S0_x)
        /*0060*/ 	.short	0x0380
        /*0062*/ 	.short	0x0018


	//----- nvinfo : EIATTR_SW_WAR
	.align		4
.L_29:
        /*0064*/ 	.byte	0x04, 0x36
        /*0066*/ 	.short	(.L_31 - .L_30)
.L_30:
        /*0068*/ 	.word	0x00000008
.L_31:


//--------------------- .nv.info._Z12zeroOutStateP7double2x --------------------------
	.section	.nv.info._Z12zeroOutStateP7double2x,"",@"SHT_CUDA_INFO"
	.sectionflags	@""
	.align	4


	//----- nvinfo : EIATTR_CUDA_API_VERSION
	.align		4
        /*0000*/ 	.byte	0x04, 0x37
        /*0002*/ 	.short	(.L_33 - .L_32)
.L_32:
        /*0004*/ 	.word	0x00000082


	//----- nvinfo : EIATTR_KPARAM_INFO
	.align		4
.L_33:
        /*0008*/ 	.byte	0x04, 0x17
        /*000a*/ 	.short	(.L_35 - .L_34)
.L_34:
        /*000c*/ 	.word	0x00000000
        /*0010*/ 	.short	0x0001
        /*0012*/ 	.short	0x0008
        /*0014*/ 	.byte	0x00, 0xf0, 0x21, 0x00


	//----- nvinfo : EIATTR_KPARAM_INFO
	.align		4
.L_35:
        /*0018*/ 	.byte	0x04, 0x17
        /*001a*/ 	.short	(.L_37 - .L_36)
.L_36:
        /*001c*/ 	.word	0x00000000
        /*0020*/ 	.short	0x0000
        /*0022*/ 	.short	0x0000
        /*0024*/ 	.byte	0x00, 0xf5, 0x21, 0x00


	//----- nvinfo : EIATTR_SPARSE_MMA_MASK
	.align		4
.L_37:
        /*0028*/ 	.byte	0x03, 0x50
        /*002a*/ 	.short	0x0000


	//----- nvinfo : EIATTR_MAXREG_COUNT
	.align		4
        /*002c*/ 	.byte	0x03, 0x1b
        /*002e*/ 	.short	0x00ff


	//----- nvinfo : EIATTR_MERCURY_ISA_VERSION
	.align		4
        /*0030*/ 	.byte	0x03, 0x5f
        /*0032*/ 	.short	0x0101


	//----- nvinfo : EIATTR_VRC_CTA_INIT_COUNT
	.align		4
        /*0034*/ 	.byte	0x02, 0x4a
	.zero		1
	.zero		1


	//----- nvinfo : EIATTR_EXIT_INSTR_OFFSETS
	.align		4
        /*0038*/ 	.byte	0x04, 0x1c
        /*003a*/ 	.short	(.L_39 - .L_38)


	//   ....[0]....
.L_38:
        /*003c*/ 	.word	0x00000090


	//   ....[1]....
        /*0040*/ 	.word	0x000000f0


	//----- nvinfo : EIATTR_CBANK_PARAM_SIZE
	.align		4
.L_39:
        /*0044*/ 	.byte	0x03, 0x19
        /*0046*/ 	.short	0x0010


	//----- nvinfo : EIATTR_PARAM_CBANK
	.align		4
        /*0048*/ 	.byte	0x04, 0x0a
        /*004a*/ 	.short	(.L_41 - .L_40)
	.align		4
.L_40:
        /*004c*/ 	.word	index@(.nv.constant0._Z12zeroOutStateP7double2x)
        /*0050*/ 	.short	0x0380
        /*0052*/ 	.short	0x0010


	//----- nvinfo : EIATTR_SW_WAR
	.align		4
.L_41:
        /*0054*/ 	.byte	0x04, 0x36
        /*0056*/ 	.short	(.L_43 - .L_42)
.L_42:
        /*0058*/ 	.word	0x00000008
.L_43:


//--------------------- .nv.info._Z9initStateP7double2i --------------------------
	.section	.nv.info._Z9initStateP7double2i,"",@"SHT_CUDA_INFO"
	.sectionflags	@""
	.align	4


	//----- nvinfo : EIATTR_CUDA_API_VERSION
	.align		4
        /*0000*/ 	.byte	0x04, 0x37
        /*0002*/ 	.short	(.L_45 - .L_44)
.L_44:
        /*0004*/ 	.word	0x00000082


	//----- nvinfo : EIATTR_KPARAM_INFO
	.align		4
.L_45:
        /*0008*/ 	.byte	0x04, 0x17
        /*000a*/ 	.short	(.L_47 - .L_46)
.L_46:
        /*000c*/ 	.word	0x00000000
        /*0010*/ 	.short	0x0001
        /*0012*/ 	.short	0x0008
        /*0014*/ 	.byte	0x00, 0xf0, 0x11, 0x00


	//----- nvinfo : EIATTR_KPARAM_INFO
	.align		4
.L_47:
        /*0018*/ 	.byte	0x04, 0x17
        /*001a*/ 	.short	(.L_49 - .L_48)
.L_48:
        /*001c*/ 	.word	0x00000000
        /*0020*/ 	.short	0x0000
        /*0022*/ 	.short	0x0000
        /*0024*/ 	.byte	0x00, 0xf5, 0x21, 0x00


	//----- nvinfo : EIATTR_SPARSE_MMA_MASK
	.align		4
.L_49:
        /*0028*/ 	.byte	0x03, 0x50
        /*002a*/ 	.short	0x0000


	//----- nvinfo : EIATTR_MAXREG_COUNT
	.align		4
        /*002c*/ 	.byte	0x03, 0x1b
        /*002e*/ 	.short	0x00ff


	//----- nvinfo : EIATTR_MERCURY_ISA_VERSION
	.align		4
        /*0030*/ 	.byte	0x03, 0x5f
        /*0032*/ 	.short	0x0101


	//----- nvinfo : EIATTR_VRC_CTA_INIT_COUNT
	.align		4
        /*0034*/ 	.byte	0x02, 0x4a
	.zero		1
	.zero		1


	//----- nvinfo : EIATTR_EXIT_INSTR_OFFSETS
	.align		4
        /*0038*/ 	.byte	0x04, 0x1c
        /*003a*/ 	.short	(.L_51 - .L_50)


	//   ....[0]....
.L_50:
        /*003c*/ 	.word	0x00000070


	//   ....[1]....
        /*0040*/ 	.word	0x000000f0


	//   ....[2]....
        /*0044*/ 	.word	0x00000130


	//----- nvinfo : EIATTR_CBANK_PARAM_SIZE
	.align		4
.L_51:
        /*0048*/ 	.byte	0x03, 0x19
        /*004a*/ 	.short	0x000c


	//----- nvinfo : EIATTR_PARAM_CBANK
	.align		4
        /*004c*/ 	.byte	0x04, 0x0a
        /*004e*/ 	.short	(.L_53 - .L_52)
	.align		4
.L_52:
        /*0050*/ 	.word	index@(.nv.constant0._Z9initStateP7double2i)
        /*0054*/ 	.short	0x0380
        /*0056*/ 	.short	0x000c


	//----- nvinfo : EIATTR_SW_WAR
	.align		4
.L_53:
        /*0058*/ 	.byte	0x04, 0x36
        /*005a*/ 	.short	(.L_55 - .L_54)
.L_54:
        /*005c*/ 	.word	0x00000008
.L_55:


//--------------------- .nv.callgraph             --------------------------
	.section	.nv.callgraph,"",@"SHT_CUDA_CALLGRAPH"
	.align	4
	.sectionentsize	8
	.align		4
        /*0000*/ 	.word	0x00000000
	.align		4
        /*0004*/ 	.word	0xffffffff
	.align		4
        /*0008*/ 	.word	0x00000000
	.align		4
        /*000c*/ 	.word	0xfffffffe
	.align		4
        /*0010*/ 	.word	0x00000000
	.align		4
        /*0014*/ 	.word	0xfffffffd
	.align		4
        /*0018*/ 	.word	0x00000000
	.align		4
        /*001c*/ 	.word	0xfffffffc


//--------------------- .text._Z11updateStateP7double2S0_x --------------------------
	.section	.text._Z11updateStateP7double2S0_x,"ax",@progbits
	.align	128
        .global         _Z11updateStateP7double2S0_x
        .type           _Z11updateStateP7double2S0_x,@function
        .size           _Z11updateStateP7double2S0_x,(.L_x_3 - _Z11updateStateP7double2S0_x)
        .other          _Z11updateStateP7double2S0_x,@"STO_CUDA_ENTRY STV_DEFAULT"
_Z11updateStateP7double2S0_x:
.text._Z11updateStateP7double2S0_x:
[----:B------:R-:W-:Y:S01]  /*0000*/  LDC R1, c[0x0][0x37c] ;  /* 0x0000df00ff017b82 */ /* 0x000fe20000000800 */
[----:B------:R-:W0:Y:S01]  /*0010*/  S2R R0, SR_CTAID.X ;  /* 0x0000000000007919 */ /* 0x000e220000002500 */
[----:B------:R-:W0:Y:S01]  /*0020*/  LDCU UR4, c[0x0][0x360] ;  /* 0x00006c00ff0477ac */ /* 0x000e220008000800 */
[----:B------:R-:W0:Y:S01]  /*0030*/  S2R R3, SR_TID.X ;  /* 0x0000000000037919 */ /* 0x000e220000002100 */
[----:B------:R-:W1:Y:S01]  /*0040*/  LDCU.64 UR6, c[0x0][0x390] ;  /* 0x00007200ff0677ac */ /* 0x000e620008000a00 */
[----:B0-----:R-:W-:-:S05]  /*0050*/  IMAD R0, R0, UR4, R3 ;  /* 0x0000000400007c24 */ /* 0x001fca000f8e0203 */
[----:B-1----:R-:W-:Y:S02]  /*0060*/  ISETP.GE.U32.AND P0, PT, R0, UR6, PT ;  /* 0x0000000600007c0c */ /* 0x002fe4000bf06070 */
[----:B------:R-:W-:-:S04]  /*0070*/  SHF.R.S32.HI R3, RZ, 0x1f, R0 ;  /* 0x0000001fff037819 */ /* 0x000fc80000011400 */
[----:B------:R-:W-:-:S13]  /*0080*/  ISETP.GE.AND.EX P0, PT, R3, UR7, PT, P0 ;  /* 0x0000000703007c0c */ /* 0x000fda000bf06300 */
[----:B------:R-:W-:Y:S05]  /*0090*/  @P0 EXIT ;  /* 0x000000000000094d */ /* 0x000fea0003800000 */
[----:B------:R-:W0:Y:S01]  /*00a0*/  LDCU.128 UR8, c[0x0][0x380] ;  /* 0x00007000ff0877ac */ /* 0x000e220008000c00 */
[C---:B------:R-:W-:Y:S01]  /*00b0*/  IMAD.SHL.U32 R2, R0.reuse, 0x10, RZ ;  /* 0x0000001000027824 */ /* 0x040fe200078e00ff */
[----:B------:R-:W-:Y:S01]  /*00c0*/  SHF.L.U64.HI R0, R0, 0x4, R3 ;  /* 0x0000000400007819 */ /* 0x000fe20000010203 */
[----:B------:R-:W1:Y:S03]  /*00d0*/  LDCU.64 UR4, c[0x0][0x358] ;  /* 0x00006b00ff0477ac */ /* 0x000e660008000a00 */
[----:B0-----:R-:W-:-:S04]  /*00e0*/  IADD3 R4, P0, PT, R2, UR10, RZ ;  /* 0x0000000a02047c10 */ /* 0x001fc8000ff1e0ff */
[----:B------:R-:W-:-:S06]  /*00f0*/  IADD3.X R5, PT, PT, R0, UR11, RZ, P0, !PT ;  /* 0x0000000b00057c10 */ /* 0x000fcc00087fe4ff */
[----:B-1----:R-:W2:Y:S01]  /*0100*/  LDG.E.128 R4, desc[UR4][R4.64] ;  /* 0x0000000404047981 */ /* 0x002ea2000c1e1d00 */
[----:B------:R-:W-:-:S04]  /*0110*/  IADD3 R2, P0, PT, R2, UR8, RZ ;  /* 0x0000000802027c10 */ /* 0x000fc8000ff1e0ff */
[----:B------:R-:W-:-:S05]  /*0120*/  IADD3.X R3, PT, PT, R0, UR9, RZ, P0, !PT ;  /* 0x0000000900037c10 */ /* 0x000fca00087fe4ff */
[----:B--2---:R-:W-:Y:S01]  /*0130*/  STG.E.128 desc[UR4][R2.64], R4 ;  /* 0x0000000402007986 */ /* 0x004fe2000c101d04 */
[----:B------:R-:W-:Y:S05]  /*0140*/  EXIT ;  /* 0x000000000000794d */ /* 0x000fea0003800000 */
.L_x_0:
[----:B------:R-:W-:-:S00]  /*0150*/  BRA `(.L_x_0) ;  /* 0xfffffffc00fc7947 */ /* 0x000fc0000383ffff */
[----:B------:R-:W-:-:S00]  /*0160*/  NOP ;  /* 0x0000000000007918 */ /* 0x000fc00000000000 */
        /* <DEDUP_REMOVED lines=9> */
.L_x_3:


//--------------------- .text._Z12zeroOutStateP7double2x --------------------------
	.section	.text._Z12zeroOutStateP7double2x,"ax",@progbits
	.align	128
        .global         _Z12zeroOutStateP7double2x
        .type           _Z12zeroOutStateP7double2x,@function
        .size           _Z12zeroOutStateP7double2x,(.L_x_4 - _Z12zeroOutStateP7double2x)
        .other          _Z12zeroOutStateP7double2x,@"STO_CUDA_ENTRY STV_DEFAULT"
_Z12zeroOutStateP7double2x:
.text._Z12zeroOutStateP7double2x:
        /* <DEDUP_REMOVED lines=10> */
[----:B------:R-:W0:Y:S01]  /*00a0*/  LDCU.64 UR6, c[0x0][0x380] ;  /* 0x00007000ff0677ac */ /* 0x000e220008000a00 */
[----:B------:R-:W1:Y:S01]  /*00b0*/  LDCU.64 UR4, c[0x0][0x358] ;  /* 0x00006b00ff0477ac */ /* 0x000e620008000a00 */
[----:B0-----:R-:W-:-:S04]  /*00c0*/  LEA R2, P0, R0, UR6, 0x4 ;  /* 0x0000000600027c11 */ /* 0x001fc8000f8020ff */
[----:B------:R-:W-:-:S05]  /*00d0*/  LEA.HI.X R3, R0, UR7, R3, 0x4, P0 ;  /* 0x0000000700037c11 */ /* 0x000fca00080f2403 */
[----:B-1----:R-:W-:Y:S01]  /*00e0*/  STG.E.128 desc[UR4][R2.64], RZ ;  /* 0x000000ff02007986 */ /* 0x002fe2000c101d04 */
[----:B------:R-:W-:Y:S05]  /*00f0*/  EXIT ;  /* 0x000000000000794d */ /* 0x000fea0003800000 */
.L_x_1:
        /* <DEDUP_REMOVED lines=16> */
.L_x_4:


//--------------------- .text._Z9initStateP7double2i --------------------------
	.section	.text._Z9initStateP7double2i,"ax",@progbits
	.align	128
        .global         _Z9initStateP7double2i
        .type           _Z9initStateP7double2i,@function
        .size           _Z9initStateP7double2i,(.L_x_5 - _Z9initStateP7double2i)
        .other          _Z9initStateP7double2i,@"STO_CUDA_ENTRY STV_DEFAULT"
_Z9initStateP7double2i:
.text._Z9initStateP7double2i:
[----:B------:R-:W-:Y:S01]  /*0000*/  LDC R1, c[0x0][0x37c] ;  /* 0x0000df00ff017b82 */ /* 0x000fe20000000800 */
[----:B------:R-:W0:Y:S01]  /*0010*/  S2R R9, SR_CTAID.X ;  /* 0x0000000000097919 */ /* 0x000e220000002500 */
[----:B------:R-:W0:Y:S01]  /*0020*/  LDCU UR4, c[0x0][0x360] ;  /* 0x00006c00ff0477ac */ /* 0x000e220008000800 */
[----:B------:R-:W0:Y:S01]  /*0030*/  S2R R0, SR_TID.X ;  /* 0x0000000000007919 */ /* 0x000e220000002100 */
[----:B------:R-:W1:Y:S01]  /*0040*/  LDCU UR5, c[0x0][0x388] ;  /* 0x00007100ff0577ac */ /* 0x000e620008000800 */
[----:B0-----:R-:W-:-:S05]  /*0050*/  IMAD R9, R9, UR4, R0 ;  /* 0x0000000409097c24 */ /* 0x001fca000f8e0200 */
[----:B-1----:R-:W-:-:S13]  /*0060*/  ISETP.GE.AND P0, PT, R9, UR5, PT ;  /* 0x0000000509007c0c */ /* 0x002fda000bf06270 */
[----:B------:R-:W-:Y:S05]  /*0070*/  @P0 EXIT ;  /* 0x000000000000094d */ /* 0x000fea0003800000 */
[----:B------:R-:W-:Y:S01]  /*0080*/  ISETP.NE.AND P0, PT, R9, RZ, PT ;  /* 0x000000ff0900720c */ /* 0x000fe20003f05270 */
[----:B------:R-:W0:Y:S01]  /*0090*/  LDCU.64 UR4, c[0x0][0x358] ;  /* 0x00006b00ff0477ac */ /* 0x000e220008000a00 */
[----:B------:R-:W-:-:S11]  /*00a0*/  CS2R R6, SRZ ;  /* 0x0000000000067805 */ /* 0x000fd6000001ff00 */
[----:B------:R-:W0:Y:S01]  /*00b0*/  @!P0 LDC.64 R2, c[0x0][0x380] ;  /* 0x0000e000ff028b82 */ /* 0x000e220000000a00 */
[----:B------:R-:W-:Y:S01]  /*00c0*/  @!P0 IMAD.MOV.U32 R4, RZ, RZ, 0x0 ;  /* 0x00000000ff048424 */ /* 0x000fe200078e00ff */
[----:B------:R-:W-:-:S05]  /*00d0*/  @!P0 MOV R5, 0x3ff00000 ;  /* 0x3ff0000000058802 */ /* 0x000fca0000000f00 */
[----:B0-----:R0:W-:Y:S01]  /*00e0*/  @!P0 STG.E.128 desc[UR4][R2.64], R4 ;  /* 0x0000000402008986 */ /* 0x0011e2000c101d04 */
[----:B------:R-:W-:Y:S05]  /*00f0*/  @!P0 EXIT ;  /* 0x000000000000894d */ /* 0x000fea0003800000 */
[----:B0-----:R-:W0:Y:S02]  /*0100*/  LDC.64 R2, c[0x0][0x380] ;  /* 0x0000e000ff027b82 */ /* 0x001e240000000a00 */
[----:B0-----:R-:W-:-:S05]  /*0110*/  IMAD.WIDE R2, R9, 0x10, R2 ;  /* 0x0000001009027825 */ /* 0x001fca00078e0202 */
[----:B------:R-:W-:Y:S01]  /*0120*/  STG.E.128 desc[UR4][R2.64], RZ ;  /* 0x000000ff02007986 */ /* 0x000fe2000c101d04 */
[----:B------:R-:W-:Y:S05]  /*0130*/  EXIT ;  /* 0x000000000000794d */ /* 0x000fea0003800000 */
.L_x_2:
        /* <DEDUP_REMOVED lines=12> */
.L_x_5:


//--------------------- .nv.shared.reserved.0     --------------------------
	.section	.nv.shared.reserved.0,"aw",@nobits
	.weak		__nv_reservedSMEM_offset_0_alias
	.size		__nv_reservedSMEM_offset_0_alias, 0, 64
	.other		__nv_reservedSMEM_offset_0_alias,@"STO_CUDA_RESERVED_SHARED STV_DEFAULT"
__nv_reservedSMEM_offset_0_alias:
	.zero		0
	.zero		64


//--------------------- .nv.constant0._Z11updateStateP7double2S0_x --------------------------
	.section	.nv.constant0._Z11updateStateP7double2S0_x,"a",@progbits
	.sectionflags	@""
	.align	4
.nv.constant0._Z11updateStateP7double2S0_x:
	.zero		920


//--------------------- .nv.constant0._Z12zeroOutStateP7double2x --------------------------
	.section	.nv.constant0._Z12zeroOutStateP7double2x,"a",@progbits
	.sectionflags	@""
	.align	4
.nv.constant0._Z12zeroOutStateP7double2x:
	.zero		912


//--------------------- .nv.constant0._Z9initStateP7double2i --------------------------
	.section	.nv.constant0._Z9initStateP7double2i,"a",@progbits
	.sectionflags	@""
	.align	4
.nv.constant0._Z9initStateP7double2i:
	.zero		908


//--------------------- SYMBOLS --------------------------

	.type		.nv.reservedSmem.offset0,@object
	.size		.nv.reservedSmem.offset0,0x4
